//
// Generated by NVIDIA NVVM Compiler
//
// Compiler Build ID: CL-36424714
// Cuda compilation tools, release 13.0, V13.0.88
// Based on NVVM 20.0.0
//

.version 9.0
.target sm_100
.address_size 64

	// .globl	_Z4meanPfi

.visible .entry _Z4meanPfi(
	.param .u64 .ptr .align 1 _Z4meanPfi_param_0,
	.param .u32 _Z4meanPfi_param_1
)
{
	.reg .pred 	%p<5>;
	.reg .b32 	%r<14>;
	.reg .b32 	%f<8>;
	.reg .b64 	%rd<7>;
	.reg .b64 	%fd<4>;

	ld.param.u64 	%rd2, [_Z4meanPfi_param_0];
	ld.param.u32 	%r10, [_Z4meanPfi_param_1];
	cvta.to.global.u64 	%rd1, %rd2;
	mov.u32 	%r1, %tid.x;
	mov.u32 	%r12, %ntid.x;
	shl.b32 	%r3, %r1, 1;
	mov.b32 	%r13, 1;
$L__BB0_1:
	setp.ge.u32 	%p1, %r1, %r12;
	@%p1 bra 	$L__BB0_4;
	mul.lo.s32 	%r6, %r3, %r13;
	add.s32 	%r7, %r6, %r13;
	setp.ge.s32 	%p2, %r7, %r10;
	@%p2 bra 	$L__BB0_4;
	mul.wide.s32 	%rd3, %r7, 4;
	add.s64 	%rd4, %rd1, %rd3;
	ld.global.f32 	%f1, [%rd4];
	mul.wide.s32 	%rd5, %r6, 4;
	add.s64 	%rd6, %rd1, %rd5;
	ld.global.f32 	%f2, [%rd6];
	add.f32 	%f3, %f1, %f2;
	st.global.f32 	[%rd6], %f3;
$L__BB0_4:
	setp.eq.s32 	%p3, %r12, 1;
	@%p3 bra 	$L__BB0_6;
	shl.b32 	%r13, %r13, 1;
	cvt.rn.f32.u32 	%f4, %r12;
	cvt.f64.f32 	%fd1, %f4;
	mul.f64 	%fd2, %fd1, 0d3FE0000000000000;
	cvt.rpi.f64.f64 	%fd3, %fd2;
	cvt.rzi.s32.f64 	%r12, %fd3;
	bar.sync 	0;
	setp.gt.s32 	%p4, %r12, 0;
	@%p4 bra 	$L__BB0_1;
$L__BB0_6:
	bar.sync 	0;
	ld.global.f32 	%f5, [%rd1];
	cvt.rn.f32.s32 	%f6, %r10;
	div.rn.f32 	%f7, %f5, %f6;
	st.global.f32 	[%rd1], %f7;
	ret;

}


// ===== COMPILED SASS (sm_100) =====

	.target	sm_100

	.elftype	@"ET_EXEC"


//--------------------- .note.nv.tkinfo           --------------------------
	.section	.note.nv.tkinfo,"",@"SHT_NOTE"
	.sectionflags	@"SHF_NOTE_NV_TKINFO"
	.tkinfo
        /*0018*/ 	.word	0x00000002
        /*0030*/ 	.string	""
        /*0030*/ 	.string	"ptxas"
        /*0030*/ 	.string	"Cuda compilation tools, release 13.0, V13.0.88"
        /*0030*/ 	.string	"Build cuda_13.0.r13.0/compiler.36424714_0"
        /*0030*/ 	.string	"-arch sm_100 -m 64 "



//--------------------- .note.nv.cuinfo           --------------------------
	.section	.note.nv.cuinfo,"",@"SHT_NOTE"
	.sectionflags	@"SHF_NOTE_NV_CUINFO"
        /*0018*/ 	.short	0x0002
        /*001a*/ 	.short	0x0064
        /*001c*/ 	.short	0x0082
	.zero		2


//--------------------- .nv.info                  --------------------------
	.section	.nv.info,"",@"SHT_CUDA_INFO"
	.align	4


	//----- nvinfo : EIATTR_REGCOUNT
	.align		4
        /*0000*/ 	.byte	0x04, 0x2f
        /*0002*/ 	.short	(.L_1 - .L_0)
	.align		4
.L_0:
        /*0004*/ 	.word	index@(_Z4meanPfi)
        /*0008*/ 	.word	0x0000000e


	//----- nvinfo : EIATTR_FRAME_SIZE
	.align		4
.L_1:
        /*000c*/ 	.byte	0x04, 0x11
        /*000e*/ 	.short	(.L_3 - .L_2)
	.align		4
.L_2:
        /*0010*/ 	.word	index@($__internal_0_$__cuda_sm3x_div_rn_noftz_f32_slowpath)
        /*0014*/ 	.word	0x00000000


	//----- nvinfo : EIATTR_FRAME_SIZE
	.align		4
.L_3:
        /*0018*/ 	.byte	0x04, 0x11
        /*001a*/ 	.short	(.L_5 - .L_4)
	.align		4
.L_4:
        /*001c*/ 	.word	index@(_Z4meanPfi)
        /*0020*/ 	.word	0x00000000


	//----- nvinfo : EIATTR_MIN_STACK_SIZE
	.align		4
.L_5:
        /*0024*/ 	.byte	0x04, 0x12
        /*0026*/ 	.short	(.L_7 - .L_6)
	.align		4
.L_6:
        /*0028*/ 	.word	index@(_Z4meanPfi)
        /*002c*/ 	.word	0x00000000
.L_7:


//--------------------- .nv.compat                --------------------------
	.section	.nv.compat,"",@"SHT_CUDA_COMPAT_INFO"
	.align	4
        /*0000*/ 	.byte	0x02, 0x09, 0x00, 0x00, 0x02, 0x02, 0x01, 0x00, 0x02, 0x05, 0x05, 0x00, 0x03, 0x07, 0x01, 0x01
        /*0010*/ 	.byte	0x02, 0x03, 0x00, 0x00, 0x02, 0x06, 0x01, 0x00, 0x04, 0x0b, 0x08, 0x00, 0x01, 0x00, 0x00, 0x00
        /*0020*/ 	.byte	0x00, 0x00, 0x00, 0x00


//--------------------- .nv.info._Z4meanPfi       --------------------------
	.section	.nv.info._Z4meanPfi,"",@"SHT_CUDA_INFO"
	.sectionflags	@""
	.align	4


	//----- nvinfo : EIATTR_CUDA_API_VERSION
	.align		4
        /*0000*/ 	.byte	0x04, 0x37
        /*0002*/ 	.short	(.L_9 - .L_8)
.L_8:
        /*0004*/ 	.word	0x00000082


	//----- nvinfo : EIATTR_KPARAM_INFO
	.align		4
.L_9:
        /*0008*/ 	.byte	0x04, 0x17
        /*000a*/ 	.short	(.L_11 - .L_10)
.L_10:
        /*000c*/ 	.word	0x00000000
        /*0010*/ 	.short	0x0001
        /*0012*/ 	.short	0x0008
        /*0014*/ 	.byte	0x00, 0xf0, 0x11, 0x00


	//----- nvinfo : EIATTR_KPARAM_INFO
	.align		4
.L_11:
        /*0018*/ 	.byte	0x04, 0x17
        /*001a*/ 	.short	(.L_13 - .L_12)
.L_12:
        /*001c*/ 	.word	0x00000000
        /*0020*/ 	.short	0x0000
        /*0022*/ 	.short	0x0000
        /*0024*/ 	.byte	0x00, 0xf5, 0x21, 0x00


	//----- nvinfo : EIATTR_SPARSE_MMA_MASK
	.align		4
.L_13:
        /*0028*/ 	.byte	0x03, 0x50
        /*002a*/ 	.short	0x0000


	//----- nvinfo : EIATTR_MAXREG_COUNT
	.align		4
        /*002c*/ 	.byte	0x03, 0x1b
        /*002e*/ 	.short	0x00ff


	//----- nvinfo : EIATTR_NUM_BARRIERS
	.align		4
        /*0030*/ 	.byte	0x02, 0x4c
        /*0032*/ 	.byte	0x01
	.zero		1


	//----- nvinfo : EIATTR_MERCURY_ISA_VERSION
	.align		4
        /*0034*/ 	.byte	0x03, 0x5f
        /*0036*/ 	.short	0x0101


	//----- nvinfo : EIATTR_VRC_CTA_INIT_COUNT
	.align		4
        /*0038*/ 	.byte	0x02, 0x4a
	.zero		1
	.zero		1


	//----- nvinfo : EIATTR_EXIT_INSTR_OFFSETS
	.align		4
        /*003c*/ 	.byte	0x04, 0x1c
        /*003e*/ 	.short	(.L_15 - .L_14)


	//   ....[0]....
.L_14:
        /*0040*/ 	.word	0x00000320


	//----- nvinfo : EIATTR_CRS_STACK_SIZE
	.align		4
.L_15:
        /*0044*/ 	.byte	0x04, 0x1e
        /*0046*/ 	.short	(.L_17 - .L_16)
.L_16:
        /*0048*/ 	.word	0x00000000


	//----- nvinfo : EIATTR_CBANK_PARAM_SIZE
	.align		4
.L_17:
        /*004c*/ 	.byte	0x03, 0x19
        /*004e*/ 	.short	0x000c


	//----- nvinfo : EIATTR_PARAM_CBANK
	.align		4
        /*0050*/ 	.byte	0x04, 0x0a
        /*0052*/ 	.short	(.L_19 - .L_18)
	.align		4
.L_18:
        /*0054*/ 	.word	index@(.nv.constant0._Z4meanPfi)
        /*0058*/ 	.short	0x0380
        /*005a*/ 	.short	0x000c


	//----- nvinfo : EIATTR_SW_WAR
	.align		4
.L_19:
        /*005c*/ 	.byte	0x04, 0x36
        /*005e*/ 	.short	(.L_21 - .L_20)
.L_20:
        /*0060*/ 	.word	0x00000008
.L_21:


//--------------------- .nv.callgraph             --------------------------
	.section	.nv.callgraph,"",@"SHT_CUDA_CALLGRAPH"
	.align	4
	.sectionentsize	8
	.align		4
        /*0000*/ 	.word	0x00000000
	.align		4
        /*0004*/ 	.word	0xffffffff
	.align		4
        /*0008*/ 	.word	0x00000000
	.align		4
        /*000c*/ 	.word	0xfffffffe
	.align		4
        /*0010*/ 	.word	0x00000000
	.align		4
        /*0014*/ 	.word	0xfffffffd
	.align		4
        /*0018*/ 	.word	0x00000000
	.align		4
        /*001c*/ 	.word	0xfffffffc


//--------------------- .text._Z4meanPfi          --------------------------
	.section	.text._Z4meanPfi,"ax",@progbits
	.align	128
        .global         _Z4meanPfi
        .type           _Z4meanPfi,@function
        .size           _Z4meanPfi,(.L_x_14 - _Z4meanPfi)
        .other          _Z4meanPfi,@"STO_CUDA_ENTRY STV_DEFAULT"
_Z4meanPfi:
.text._Z4meanPfi:
[----:B------:R-:W-:Y:S01]  /*0000*/  LDC R1, c[0x0][0x37c] ;  /* 0x0000df00ff017b82 */ /* 0x000fe20000000800 */
[----:B------:R-:W0:Y:S07]  /*0010*/  S2R R11, SR_TID.X ;  /* 0x00000000000b7919 */ /* 0x000e2e0000002100 */
[----:B------:R-:W1:Y:S01]  /*0020*/  LDC.64 R6, c[0x0][0x380] ;  /* 0x0000e000ff067b82 */ /* 0x000e620000000a00 */
[----:B------:R-:W2:Y:S01]  /*0030*/  LDCU UR4, c[0x0][0x360] ;  /* 0x00006c00ff0477ac */ /* 0x000ea20008000800 */
[----:B------:R-:W3:Y:S01]  /*0040*/  LDCU.64 UR6, c[0x0][0x358] ;  /* 0x00006b00ff0677ac */ /* 0x000ee20008000a00 */
[----:B------:R-:W4:Y:S01]  /*0050*/  LDCU UR5, c[0x0][0x388] ;  /* 0x00007100ff0577ac */ /* 0x000f220008000800 */
[----:B--2---:R-:W-:Y:S01]  /*0060*/  IMAD.U32 R0, RZ, RZ, UR4 ;  /* 0x00000004ff007e24 */ /* 0x004fe2000f8e00ff */
[----:B------:R-:W-:Y:S01]  /*0070*/  UMOV UR4, 0x1 ;  /* 0x0000000100047882 */ /* 0x000fe20000000000 */
[----:B0--34-:R-:W-:-:S07]  /*0080*/  IMAD.SHL.U32 R8, R11, 0x2, RZ ;  /* 0x000000020b087824 */ /* 0x019fce00078e00ff */
.L_x_3:
[----:B------:R-:W-:Y:S01]  /*0090*/  ISETP.GE.U32.AND P0, PT, R11, R0, PT ;  /* 0x000000000b00720c */ /* 0x000fe20003f06070 */
[----:B------:R-:W-:Y:S01]  /*00a0*/  BSSY.RECONVERGENT B0, `(.L_x_0) ;  /* 0x000000d000007945 */ /* 0x000fe20003800200 */
[----:B------:R-:W-:-:S11]  /*00b0*/  ISETP.NE.AND P1, PT, R0, 0x1, PT ;  /* 0x000000010000780c */ /* 0x000fd60003f25270 */
[----:B------:R-:W-:Y:S05]  /*00c0*/  @P0 BRA `(.L_x_1) ;  /* 0x0000000000280947 */ /* 0x000fea0003800000 */
[----:B------:R-:W-:-:S04]  /*00d0*/  IMAD R5, R8, UR4, RZ ;  /* 0x0000000408057c24 */ /* 0x000fc8000f8e02ff */
[----:B------:R-:W-:-:S05]  /*00e0*/  VIADD R3, R5, UR4 ;  /* 0x0000000405037c36 */ /* 0x000fca0008000000 */
[----:B------:R-:W-:-:S13]  /*00f0*/  ISETP.GE.AND P0, PT, R3, UR5, PT ;  /* 0x0000000503007c0c */ /* 0x000fda000bf06270 */
[----:B------:R-:W-:Y:S05]  /*0100*/  @P0 BRA `(.L_x_1) ;  /* 0x0000000000180947 */ /* 0x000fea0003800000 */
[----:B-1----:R-:W-:-:S04]  /*0110*/  IMAD.WIDE R2, R3, 0x4, R6 ;  /* 0x0000000403027825 */ /* 0x002fc800078e0206 */
[----:B------:R-:W-:Y:S02]  /*0120*/  IMAD.WIDE R4, R5, 0x4, R6 ;  /* 0x0000000405047825 */ /* 0x000fe400078e0206 */
[----:B------:R-:W2:Y:S04]  /*0130*/  LDG.E R2, desc[UR6][R2.64] ;  /* 0x0000000602027981 */ /* 0x000ea8000c1e1900 */
[----:B------:R-:W2:Y:S02]  /*0140*/  LDG.E R9, desc[UR6][R4.64] ;  /* 0x0000000604097981 */ /* 0x000ea4000c1e1900 */
[----:B--2---:R-:W-:-:S05]  /*0150*/  FADD R9, R2, R9 ;  /* 0x0000000902097221 */ /* 0x004fca0000000000 */
[----:B------:R0:W-:Y:S02]  /*0160*/  STG.E desc[UR6][R4.64], R9 ;  /* 0x0000000904007986 */ /* 0x0001e4000c101906 */
.L_x_1:
[----:B------:R-:W-:Y:S05]  /*0170*/  BSYNC.RECONVERGENT B0 ;  /* 0x0000000000007941 */ /* 0x000fea0003800200 */
.L_x_0:
[----:B------:R-:W-:Y:S05]  /*0180*/  @!P1 BRA `(.L_x_2) ;  /* 0x0000000000209947 */ /* 0x000fea0003800000 */
[----:B0-----:R-:W-:Y:S01]  /*0190*/  I2FP.F32.U32 R4, R0 ;  /* 0x0000000000047245 */ /* 0x001fe20000201000 */
[----:B------:R-:W-:Y:S01]  /*01a0*/  BAR.SYNC.DEFER_BLOCKING 0x0 ;  /* 0x0000000000007b1d */ /* 0x000fe20000010000 */
[----:B------:R-:W-:-:S05]  /*01b0*/  USHF.L.U32 UR4, UR4, 0x1, URZ ;  /* 0x0000000104047899 */ /* 0x000fca00080006ff */
[----:B------:R-:W0:Y:S02]  /*01c0*/  F2F.F64.F32 R2, R4 ;  /* 0x0000000400027310 */ /* 0x000e240000201800 */
[----:B0-----:R-:W-:-:S06]  /*01d0*/  DMUL R2, R2, 0.5 ;  /* 0x3fe0000002027828 */ /* 0x001fcc0000000000 */
[----:B------:R-:W0:Y:S02]  /*01e0*/  F2I.F64.CEIL R0, R2 ;  /* 0x0000000200007311 */ /* 0x000e240000309100 */
[----:B0-----:R-:W-:-:S13]  /*01f0*/  ISETP.GT.AND P0, PT, R0, RZ, PT ;  /* 0x000000ff0000720c */ /* 0x001fda0003f04270 */
[----:B------:R-:W-:Y:S05]  /*0200*/  @P0 BRA `(.L_x_3) ;  /* 0xfffffffc00a00947 */ /* 0x000fea000383ffff */
.L_x_2:
[----:B------:R-:W2:Y:S08]  /*0210*/  LDC.64 R2, c[0x0][0x380] ;  /* 0x0000e000ff027b82 */ /* 0x000eb00000000a00 */
[----:B------:R-:W-:Y:S06]  /*0220*/  BAR.SYNC.DEFER_BLOCKING 0x0 ;  /* 0x0000000000007b1d */ /* 0x000fec0000010000 */
[----:B------:R-:W3:Y:S01]  /*0230*/  LDCU UR4, c[0x0][0x388] ;  /* 0x00007100ff0477ac */ /* 0x000ee20008000800 */
[----:B--2---:R3:W2:Y:S02]  /*0240*/  LDG.E R0, desc[UR6][R2.64] ;  /* 0x0000000602007981 */ /* 0x0046a4000c1e1900 */
[----:B---3--:R-:W-:-:S04]  /*0250*/  I2FP.F32.S32 R3, UR4 ;  /* 0x0000000400037c45 */ /* 0x008fc80008201400 */
[----:B0-----:R-:W0:Y:S02]  /*0260*/  MUFU.RCP R4, R3 ;  /* 0x0000000300047308 */ /* 0x001e240000001000 */
[----:B0-----:R-:W-:-:S04]  /*0270*/  FFMA R5, -R3, R4, 1 ;  /* 0x3f80000003057423 */ /* 0x001fc80000000104 */
[----:B------:R-:W-:Y:S02]  /*0280*/  FFMA R5, R4, R5, R4 ;  /* 0x0000000504057223 */ /* 0x000fe40000000004 */
[----:B--2---:R-:W0:Y:S02]  /*0290*/  FCHK P0, R0, R3 ;  /* 0x0000000300007302 */ /* 0x004e240000000000 */
[----:B------:R-:W-:-:S04]  /*02a0*/  FFMA R4, R0, R5, RZ ;  /* 0x0000000500047223 */ /* 0x000fc800000000ff */
[----:B-1----:R-:W-:-:S04]  /*02b0*/  FFMA R6, -R3, R4, R0 ;  /* 0x0000000403067223 */ /* 0x002fc80000000100 */
[----:B------:R-:W-:Y:S01]  /*02c0*/  FFMA R5, R5, R6, R4 ;  /* 0x0000000605057223 */ /* 0x000fe20000000004 */
[----:B0-----:R-:W-:Y:S06]  /*02d0*/  @!P0 BRA `(.L_x_4) ;  /* 0x0000000000088947 */ /* 0x001fec0003800000 */
[----:B------:R-:W-:-:S07]  /*02e0*/  MOV R2, 0x300 ;  /* 0x0000030000027802 */ /* 0x000fce0000000f00 */
[----:B------:R-:W-:Y:S05]  /*02f0*/  CALL.REL.NOINC `($__internal_0_$__cuda_sm3x_div_rn_noftz_f32_slowpath) ;  /* 0x00000000000c7944 */ /* 0x000fea0003c00000 */
.L_x_4:
[----:B------:R-:W0:Y:S02]  /*0300*/  LDC.64 R2, c[0x0][0x380] ;  /* 0x0000e000ff027b82 */ /* 0x000e240000000a00 */
[----:B0-----:R-:W-:Y:S01]  /*0310*/  STG.E desc[UR6][R2.64], R5 ;  /* 0x0000000502007986 */ /* 0x001fe2000c101906 */
[----:B------:R-:W-:Y:S05]  /*0320*/  EXIT ;  /* 0x000000000000794d */ /* 0x000fea0003800000 */
        .weak           $__internal_0_$__cuda_sm3x_div_rn_noftz_f32_slowpath
        .type           $__internal_0_$__cuda_sm3x_div_rn_noftz_f32_slowpath,@function
        .size           $__internal_0_$__cuda_sm3x_div_rn_noftz_f32_slowpath,(.L_x_14 - $__internal_0_$__cuda_sm3x_div_rn_noftz_f32_slowpath)
$__internal_0_$__cuda_sm3x_div_rn_noftz_f32_slowpath:
[--C-:B------:R-:W-:Y:S01]  /*0330*/  SHF.R.U32.HI R5, RZ, 0x17, R3.reuse ;  /* 0x00000017ff057819 */ /* 0x100fe20000011603 */
[--C-:B------:R-:W-:Y:S01]  /*0340*/  IMAD.MOV.U32 R6, RZ, RZ, R0.reuse ;  /* 0x000000ffff067224 */ /* 0x100fe200078e0000 */
[----:B------:R-:W-:Y:S01]  /*0350*/  SHF.R.U32.HI R4, RZ, 0x17, R0 ;  /* 0x00000017ff047819 */ /* 0x000fe20000011600 */
[----:B------:R-:W-:Y:S01]  /*0360*/  IMAD.MOV.U32 R7, RZ, RZ, R3 ;  /* 0x000000ffff077224 */ /* 0x000fe200078e0003 */
[----:B------:R-:W-:Y:S02]  /*0370*/  LOP3.LUT R5, R5, 0xff, RZ, 0xc0, !PT ;  /* 0x000000ff05057812 */ /* 0x000fe400078ec0ff */
[----:B------:R-:W-:-:S03]  /*0380*/  LOP3.LUT R4, R4, 0xff, RZ, 0xc0, !PT ;  /* 0x000000ff04047812 */ /* 0x000fc600078ec0ff */
[----:B------:R-:W-:Y:S02]  /*0390*/  VIADD R10, R5, 0xffffffff ;  /* 0xffffffff050a7836 */ /* 0x000fe40000000000 */
[----:B------:R-:W-:-:S03]  /*03a0*/  VIADD R9, R4, 0xffffffff ;  /* 0xffffffff04097836 */ /* 0x000fc60000000000 */
[----:B------:R-:W-:-:S04]  /*03b0*/  ISETP.GT.U32.AND P0, PT, R10, 0xfd, PT ;  /* 0x000000fd0a00780c */ /* 0x000fc80003f04070 */
[----:B------:R-:W-:-:S13]  /*03c0*/  ISETP.GT.U32.OR P0, PT, R9, 0xfd, P0 ;  /* 0x000000fd0900780c */ /* 0x000fda0000704470 */
[----:B------:R-:W-:Y:S01]  /*03d0*/  @!P0 IMAD.MOV.U32 R8, RZ, RZ, RZ ;  /* 0x000000ffff088224 */ /* 0x000fe200078e00ff */
[----:B------:R-:W-:Y:S06]  /*03e0*/  @!P0 BRA `(.L_x_5) ;  /* 0x00000000005c8947 */ /* 0x000fec0003800000 */
[----:B------:R-:W-:Y:S02]  /*03f0*/  FSETP.GTU.FTZ.AND P0, PT, |R0|, +INF , PT ;  /* 0x7f8000000000780b */ /* 0x000fe40003f1c200 */
[----:B------:R-:W-:-:S04]  /*0400*/  FSETP.GTU.FTZ.AND P1, PT, |R3|, +INF , PT ;  /* 0x7f8000000300780b */ /* 0x000fc80003f3c200 */
[----:B------:R-:W-:-:S13]  /*0410*/  PLOP3.LUT P0, PT, P0, P1, PT, 0xf8, 0x8f ;  /* 0x00000000008f781c */ /* 0x000fda0000703f70 */
[----:B------:R-:W-:Y:S05]  /*0420*/  @P0 BRA `(.L_x_6) ;  /* 0x0000000400440947 */ /* 0x000fea0003800000 */
[----:B------:R-:W-:-:S13]  /*0430*/  LOP3.LUT P0, RZ, R7, 0x7fffffff, R6, 0xc8, !PT ;  /* 0x7fffffff07ff7812 */ /* 0x000fda000780c806 */
[----:B------:R-:W-:Y:S05]  /*0440*/  @!P0 BRA `(.L_x_7) ;  /* 0x0000000400348947 */ /* 0x000fea0003800000 */
[C---:B------:R-:W-:Y:S02]  /*0450*/  FSETP.NEU.FTZ.AND P2, PT, |R0|.reuse, +INF , PT ;  /* 0x7f8000000000780b */ /* 0x040fe40003f5d200 */
[----:B------:R-:W-:Y:S02]  /*0460*/  FSETP.NEU.FTZ.AND P1, PT, |R3|, +INF , PT ;  /* 0x7f8000000300780b */ /* 0x000fe40003f3d200 */
[----:B------:R-:W-:-:S11]  /*0470*/  FSETP.NEU.FTZ.AND P0, PT, |R0|, +INF , PT ;  /* 0x7f8000000000780b */ /* 0x000fd60003f1d200 */
[----:B------:R-:W-:Y:S05]  /*0480*/  @!P1 BRA !P2, `(.L_x_7) ;  /* 0x0000000400249947 */ /* 0x000fea0005000000 */
[----:B------:R-:W-:-:S04]  /*0490*/  LOP3.LUT P2, RZ, R6, 0x7fffffff, RZ, 0xc0, !PT ;  /* 0x7fffffff06ff7812 */ /* 0x000fc8000784c0ff */
[----:B------:R-:W-:-:S13]  /*04a0*/  PLOP3.LUT P1, PT, P1, P2, PT, 0x2f, 0xf2 ;  /* 0x0000000000f2781c */ /* 0x000fda0000f24577 */
[----:B------:R-:W-:Y:S05]  /*04b0*/  @P1 BRA `(.L_x_8) ;  /* 0x0000000400101947 */ /* 0x000fea0003800000 */
[----:B------:R-:W-:-:S04]  /*04c0*/  LOP3.LUT P1, RZ, R7, 0x7fffffff, RZ, 0xc0, !PT ;  /* 0x7fffffff07ff7812 */ /* 0x000fc8000782c0ff */
[----:B------:R-:W-:-:S13]  /*04d0*/  PLOP3.LUT P0, PT, P0, P1, PT, 0x2f, 0xf2 ;  /* 0x0000000000f2781c */ /* 0x000fda0000702577 */
[----:B------:R-:W-:Y:S05]  /*04e0*/  @P0 BRA `(.L_x_9) ;  /* 0x0000000000f80947 */ /* 0x000fea0003800000 */
[----:B------:R-:W-:Y:S02]  /*04f0*/  ISETP.GE.AND P0, PT, R9, RZ, PT ;  /* 0x000000ff0900720c */ /* 0x000fe40003f06270 */
[----:B------:R-:W-:-:S11]  /*0500*/  ISETP.GE.AND P1, PT, R10, RZ, PT ;  /* 0x000000ff0a00720c */ /* 0x000fd60003f26270 */
[----:B------:R-:W-:Y:S02]  /*0510*/  @P0 IMAD.MOV.U32 R8, RZ, RZ, RZ ;  /* 0x000000ffff080224 */ /* 0x000fe400078e00ff */
[----:B------:R-:W-:Y:S01]  /*0520*/  @!P0 FFMA R6, R0, 1.84467440737095516160e+19, RZ ;  /* 0x5f80000000068823 */ /* 0x000fe200000000ff */
[----:B------:R-:W-:Y:S02]  /*0530*/  @!P0 IMAD.MOV.U32 R8, RZ, RZ, -0x40 ;  /* 0xffffffc0ff088424 */ /* 0x000fe400078e00ff */
[----:B------:R-:W-:Y:S02]  /*0540*/  @!P1 FFMA R7, R3, 1.84467440737095516160e+19, RZ ;  /* 0x5f80000003079823 */ /* 0x000fe400000000ff */
[----:B------:R-:W-:-:S07]  /*0550*/  @!P1 VIADD R8, R8, 0x40 ;  /* 0x0000004008089836 */ /* 0x000fce0000000000 */
.L_x_5:
[----:B------:R-:W-:Y:S01]  /*0560*/  LEA R0, R5, 0xc0800000, 0x17 ;  /* 0xc080000005007811 */ /* 0x000fe200078eb8ff */
[----:B------:R-:W-:-:S04]  /*0570*/  VIADD R4, R4, 0xffffff81 ;  /* 0xffffff8104047836 */ /* 0x000fc80000000000 */
[----:B------:R-:W-:Y:S01]  /*0580*/  IMAD.IADD R7, R7, 0x1, -R0 ;  /* 0x0000000107077824 */ /* 0x000fe200078e0a00 */
[C---:B------:R-:W-:Y:S01]  /*0590*/  IADD3 R5, PT, PT, R4.reuse, 0x7f, -R5 ;  /* 0x0000007f04057810 */ /* 0x040fe20007ffe805 */
[----:B------:R-:W-:Y:S02]  /*05a0*/  IMAD R0, R4, -0x800000, R6 ;  /* 0xff80000004007824 */ /* 0x000fe400078e0206 */
[----:B------:R-:W0:Y:S01]  /*05b0*/  MUFU.RCP R3, R7 ;  /* 0x0000000700037308 */ /* 0x000e220000001000 */
[----:B------:R-:W-:Y:S01]  /*05c0*/  FADD.FTZ R9, -R7, -RZ ;  /* 0x800000ff07097221 */ /* 0x000fe20000010100 */
[----:B------:R-:W-:-:S03]  /*05d0*/  IMAD.IADD R5, R5, 0x1, R8 ;  /* 0x0000000105057824 */ /* 0x000fc600078e0208 */
[----:B0-----:R-:W-:-:S04]  /*05e0*/  FFMA R10, R3, R9, 1 ;  /* 0x3f800000030a7423 */ /* 0x001fc80000000009 */
[----:B------:R-:W-:-:S04]  /*05f0*/  FFMA R10, R3, R10, R3 ;  /* 0x0000000a030a7223 */ /* 0x000fc80000000003 */
[----:B------:R-:W-:-:S04]  /*0600*/  FFMA R3, R0, R10, RZ ;  /* 0x0000000a00037223 */ /* 0x000fc800000000ff */
[----:B------:R-:W-:-:S04]  /*0610*/  FFMA R6, R9, R3, R0 ;  /* 0x0000000309067223 */ /* 0x000fc80000000000 */
[----:B------:R-:W-:-:S04]  /*0620*/  FFMA R11, R10, R6, R3 ;  /* 0x000000060a0b7223 */ /* 0x000fc80000000003 */
[----:B------:R-:W-:-:S04]  /*0630*/  FFMA R6, R9, R11, R0 ;  /* 0x0000000b09067223 */ /* 0x000fc80000000000 */
[----:B------:R-:W-:-:S05]  /*0640*/  FFMA R3, R10, R6, R11 ;  /* 0x000000060a037223 */ /* 0x000fca000000000b */
[----:B------:R-:W-:-:S04]  /*0650*/  SHF.R.U32.HI R0, RZ, 0x17, R3 ;  /* 0x00000017ff007819 */ /* 0x000fc80000011603 */
[----:B------:R-:W-:-:S05]  /*0660*/  LOP3.LUT R0, R0, 0xff, RZ, 0xc0, !PT ;  /* 0x000000ff00007812 */ /* 0x000fca00078ec0ff */
[----:B------:R-:W-:-:S04]  /*0670*/  IMAD.IADD R8, R0, 0x1, R5 ;  /* 0x0000000100087824 */ /* 0x000fc800078e0205 */
[----:B------:R-:W-:-:S05]  /*0680*/  VIADD R0, R8, 0xffffffff ;  /* 0xffffffff08007836 */ /* 0x000fca0000000000 */
[----:B------:R-:W-:-:S13]  /*0690*/  ISETP.GE.U32.AND P0, PT, R0, 0xfe, PT ;  /* 0x000000fe0000780c */ /* 0x000fda0003f06070 */
[----:B------:R-:W-:Y:S05]  /*06a0*/  @!P0 BRA `(.L_x_10) ;  /* 0x0000000000808947 */ /* 0x000fea0003800000 */
[----:B------:R-:W-:-:S13]  /*06b0*/  ISETP.GT.AND P0, PT, R8, 0xfe, PT ;  /* 0x000000fe0800780c */ /* 0x000fda0003f04270 */
[----:B------:R-:W-:Y:S05]  /*06c0*/  @P0 BRA `(.L_x_11) ;  /* 0x00000000006c0947 */ /* 0x000fea0003800000 */
[----:B------:R-:W-:-:S13]  /*06d0*/  ISETP.GE.AND P0, PT, R8, 0x1, PT ;  /* 0x000000010800780c */ /* 0x000fda0003f06270 */
[----:B------:R-:W-:Y:S05]  /*06e0*/  @P0 BRA `(.L_x_12) ;  /* 0x0000000000980947 */ /* 0x000fea0003800000 */
[----:B------:R-:W-:Y:S02]  /*06f0*/  ISETP.GE.AND P0, PT, R8, -0x18, PT ;  /* 0xffffffe80800780c */ /* 0x000fe40003f06270 */
[----:B------:R-:W-:-:S11]  /*0700*/  LOP3.LUT R3, R3, 0x80000000, RZ, 0xc0, !PT ;  /* 0x8000000003037812 */ /* 0x000fd600078ec0ff */
[----:B------:R-:W-:Y:S05]  /*0710*/  @!P0 BRA `(.L_x_12) ;  /* 0x00000000008c8947 */ /* 0x000fea0003800000 */
[-CC-:B------:R-:W-:Y:S01]  /*0720*/  FFMA.RZ R0, R10, R6.reuse, R11.reuse ;  /* 0x000000060a007223 */ /* 0x180fe2000000c00b */
[----:B------:R-:W-:Y:S02]  /*0730*/  VIADD R7, R8, 0x20 ;  /* 0x0000002008077836 */ /* 0x000fe40000000000 */
[-CC-:B------:R-:W-:Y:S01]  /*0740*/  FFMA.RM R5, R10, R6.reuse, R11.reuse ;  /* 0x000000060a057223 */ /* 0x180fe2000000400b */
[----:B------:R-:W-:Y:S02]  /*0750*/  ISETP.NE.AND P2, PT, R8, RZ, PT ;  /* 0x000000ff0800720c */ /* 0x000fe40003f45270 */
[----:B------:R-:W-:Y:S01]  /*0760*/  LOP3.LUT R4, R0, 0x7fffff, RZ, 0xc0, !PT ;  /* 0x007fffff00047812 */ /* 0x000fe200078ec0ff */
[----:B------:R-:W-:Y:S01]  /*0770*/  FFMA.RP R0, R10, R6, R11 ;  /* 0x000000060a007223 */ /* 0x000fe2000000800b */
[----:B------:R-:W-:Y:S01]  /*0780*/  IMAD.MOV R6, RZ, RZ, -R8 ;  /* 0x000000ffff067224 */ /* 0x000fe200078e0a08 */
[----:B------:R-:W-:Y:S02]  /*0790*/  ISETP.NE.AND P1, PT, R8, RZ, PT ;  /* 0x000000ff0800720c */ /* 0x000fe40003f25270 */
[----:B------:R-:W-:-:S02]  /*07a0*/  LOP3.LUT R4, R4, 0x800000, RZ, 0xfc, !PT ;  /* 0x0080000004047812 */ /* 0x000fc400078efcff */
[----:B------:R-:W-:Y:S02]  /*07b0*/  FSETP.NEU.FTZ.AND P0, PT, R0, R5, PT ;  /* 0x000000050000720b */ /* 0x000fe40003f1d000 */
[----:B------:R-:W-:Y:S02]  /*07c0*/  SHF.L.U32 R7, R4, R7, RZ ;  /* 0x0000000704077219 */ /* 0x000fe400000006ff */
[----:B------:R-:W-:Y:S02]  /*07d0*/  SEL R5, R6, RZ, P2 ;  /* 0x000000ff06057207 */ /* 0x000fe40001000000 */
[----:B------:R-:W-:Y:S02]  /*07e0*/  ISETP.NE.AND P1, PT, R7, RZ, P1 ;  /* 0x000000ff0700720c */ /* 0x000fe40000f25270 */
[----:B------:R-:W-:Y:S02]  /*07f0*/  SHF.R.U32.HI R5, RZ, R5, R4 ;  /* 0x00000005ff057219 */ /* 0x000fe40000011604 */
[----:B------:R-:W-:-:S02]  /*0800*/  PLOP3.LUT P0, PT, P0, P1, PT, 0xf8, 0x8f ;  /* 0x00000000008f781c */ /* 0x000fc40000703f70 */
[----:B------:R-:W-:Y:S02]  /*0810*/  SHF.R.U32.HI R7, RZ, 0x1, R5 ;  /* 0x00000001ff077819 */ /* 0x000fe40000011605 */
[----:B------:R-:W-:-:S04]  /*0820*/  SEL R0, RZ, 0x1, !P0 ;  /* 0x00000001ff007807 */ /* 0x000fc80004000000 */
[----:B------:R-:W-:-:S04]  /*0830*/  LOP3.LUT R0, R0, 0x1, R7, 0xf8, !PT ;  /* 0x0000000100007812 */ /* 0x000fc800078ef807 */
[----:B------:R-:W-:-:S05]  /*0840*/  LOP3.LUT R0, R0, R5, RZ, 0xc0, !PT ;  /* 0x0000000500007212 */ /* 0x000fca00078ec0ff */
[----:B------:R-:W-:-:S05]  /*0850*/  IMAD.IADD R0, R7, 0x1, R0 ;  /* 0x0000000107007824 */ /* 0x000fca00078e0200 */
[----:B------:R-:W-:Y:S01]  /*0860*/  LOP3.LUT R3, R0, R3, RZ, 0xfc, !PT ;  /* 0x0000000300037212 */ /* 0x000fe200078efcff */
[----:B------:R-:W-:Y:S06]  /*0870*/  BRA `(.L_x_12) ;  /* 0x0000000000347947 */ /* 0x000fec0003800000 */
.L_x_11:
[----:B------:R-:W-:-:S04]  /*0880*/  LOP3.LUT R3, R3, 0x80000000, RZ, 0xc0, !PT ;  /* 0x8000000003037812 */ /* 0x000fc800078ec0ff */
[----:B------:R-:W-:Y:S01]  /*0890*/  LOP3.LUT R3, R3, 0x7f800000, RZ, 0xfc, !PT ;  /* 0x7f80000003037812 */ /* 0x000fe200078efcff */
[----:B------:R-:W-:Y:S06]  /*08a0*/  BRA `(.L_x_12) ;  /* 0x0000000000287947 */ /* 0x000fec0003800000 */
.L_x_10:
[----:B------:R-:W-:Y:S01]  /*08b0*/  IMAD R3, R5, 0x800000, R3 ;  /* 0x0080000005037824 */ /* 0x000fe200078e0203 */
[----:B------:R-:W-:Y:S06]  /*08c0*/  BRA `(.L_x_12) ;  /* 0x0000000000207947 */ /* 0x000fec0003800000 */
.L_x_9:
[----:B------:R-:W-:-:S04]  /*08d0*/  LOP3.LUT R3, R7, 0x80000000, R6, 0x48, !PT ;  /* 0x8000000007037812 */ /* 0x000fc800078e4806 */
[----:B------:R-:W-:Y:S01]  /*08e0*/  LOP3.LUT R3, R3, 0x7f800000, RZ, 0xfc, !PT ;  /* 0x7f80000003037812 */ /* 0x000fe200078efcff */
[----:B------:R-:W-:Y:S06]  /*08f0*/  BRA `(.L_x_12) ;  /* 0x0000000000147947 */ /* 0x000fec0003800000 */
.L_x_8:
[----:B------:R-:W-:Y:S01]  /*0900*/  LOP3.LUT R3, R7, 0x80000000, R6, 0x48, !PT ;  /* 0x8000000007037812 */ /* 0x000fe200078e4806 */
[----:B------:R-:W-:Y:S06]  /*0910*/  BRA `(.L_x_12) ;  /* 0x00000000000c7947 */ /* 0x000fec0003800000 */
.L_x_7:
[----:B------:R-:W0:Y:S01]  /*0920*/  MUFU.RSQ R3, -QNAN ;  /* 0xffc0000000037908 */ /* 0x000e220000001400 */
[----:B------:R-:W-:Y:S05]  /*0930*/  BRA `(.L_x_12) ;  /* 0x0000000000047947 */ /* 0x000fea0003800000 */
.L_x_6:
[----:B------:R-:W-:-:S07]  /*0940*/  FADD.FTZ R3, R0, R3 ;  /* 0x0000000300037221 */ /* 0x000fce0000010000 */
.L_x_12:
[----:B0-----:R-:W-:Y:S02]  /*0950*/  IMAD.MOV.U32 R5, RZ, RZ, R3 ;  /* 0x000000ffff057224 */ /* 0x001fe400078e0003 */
[----:B------:R-:W-:-:S04]  /*0960*/  IMAD.MOV.U32 R3, RZ, RZ, 0x0 ;  /* 0x00000000ff037424 */ /* 0x000fc800078e00ff */
[----:B------:R-:W-:Y:S05]  /*0970*/  RET.REL.NODEC R2 `(_Z4meanPfi) ;  /* 0xfffffff402a07950 */ /* 0x000fea0003c3ffff */
.L_x_13:
[----:B------:R-:W-:-:S00]  /*0980*/  BRA `(.L_x_13) ;  /* 0xfffffffc00fc7947 */ /* 0x000fc0000383ffff */
[----:B------:R-:W-:-:S00]  /*0990*/  NOP ;  /* 0x0000000000007918 */ /* 0x000fc00000000000 */
        /* <DEDUP_REMOVED lines=14> */
.L_x_14:


//--------------------- .nv.shared.reserved.0     --------------------------
	.section	.nv.shared.reserved.0,"aw",@nobits
	.weak		__nv_reservedSMEM_offset_0_alias
	.size		__nv_reservedSMEM_offset_0_alias, 0, 64
	.other		__nv_reservedSMEM_offset_0_alias,@"STO_CUDA_RESERVED_SHARED STV_DEFAULT"
__nv_reservedSMEM_offset_0_alias:
	.zero		0
	.zero		64


//--------------------- .nv.constant0._Z4meanPfi  --------------------------
	.section	.nv.constant0._Z4meanPfi,"a",@progbits
	.sectionflags	@""
	.align	4
.nv.constant0._Z4meanPfi:
	.zero		908


//--------------------- SYMBOLS --------------------------

	.type		.nv.reservedSmem.offset0,@object
	.size		.nv.reservedSmem.offset0,0x4
